//
// Generated by NVIDIA NVVM Compiler
//
// Compiler Build ID: CL-36424714
// Cuda compilation tools, release 13.0, V13.0.88
// Based on NVVM 20.0.0
//

.version 9.0
.target sm_100
.address_size 64

	// .globl	_Z16bitwiseAndKernelPKaS0_Pai

.visible .entry _Z16bitwiseAndKernelPKaS0_Pai(
	.param .u64 .ptr .align 1 _Z16bitwiseAndKernelPKaS0_Pai_param_0,
	.param .u64 .ptr .align 1 _Z16bitwiseAndKernelPKaS0_Pai_param_1,
	.param .u64 .ptr .align 1 _Z16bitwiseAndKernelPKaS0_Pai_param_2,
	.param .u32 _Z16bitwiseAndKernelPKaS0_Pai_param_3
)
{
	.reg .pred 	%p<2>;
	.reg .b16 	%rs<4>;
	.reg .b32 	%r<6>;
	.reg .b64 	%rd<11>;

	ld.param.u64 	%rd1, [_Z16bitwiseAndKernelPKaS0_Pai_param_0];
	ld.param.u64 	%rd2, [_Z16bitwiseAndKernelPKaS0_Pai_param_1];
	ld.param.u64 	%rd3, [_Z16bitwiseAndKernelPKaS0_Pai_param_2];
	ld.param.u32 	%r2, [_Z16bitwiseAndKernelPKaS0_Pai_param_3];
	mov.u32 	%r3, %ctaid.x;
	mov.u32 	%r4, %ntid.x;
	mov.u32 	%r5, %tid.x;
	mad.lo.s32 	%r1, %r3, %r4, %r5;
	setp.ge.s32 	%p1, %r1, %r2;
	@%p1 bra 	$L__BB0_2;
	cvta.to.global.u64 	%rd4, %rd1;
	cvta.to.global.u64 	%rd5, %rd2;
	cvta.to.global.u64 	%rd6, %rd3;
	cvt.s64.s32 	%rd7, %r1;
	add.s64 	%rd8, %rd4, %rd7;
	ld.global.u8 	%rs1, [%rd8];
	add.s64 	%rd9, %rd5, %rd7;
	ld.global.u8 	%rs2, [%rd9];
	and.b16  	%rs3, %rs2, %rs1;
	add.s64 	%rd10, %rd6, %rd7;
	st.global.u8 	[%rd10], %rs3;
$L__BB0_2:
	ret;

}


// ===== COMPILED SASS (sm_100) =====

	.target	sm_100

	.elftype	@"ET_EXEC"


//--------------------- .note.nv.tkinfo           --------------------------
	.section	.note.nv.tkinfo,"",@"SHT_NOTE"
	.sectionflags	@"SHF_NOTE_NV_TKINFO"
	.tkinfo
        /*0018*/ 	.word	0x00000002
        /*0030*/ 	.string	""
        /*0030*/ 	.string	"ptxas"
        /*0030*/ 	.string	"Cuda compilation tools, release 13.0, V13.0.88"
        /*0030*/ 	.string	"Build cuda_13.0.r13.0/compiler.36424714_0"
        /*0030*/ 	.string	"-arch sm_100 -m 64 "



//--------------------- .note.nv.cuinfo           --------------------------
	.section	.note.nv.cuinfo,"",@"SHT_NOTE"
	.sectionflags	@"SHF_NOTE_NV_CUINFO"
        /*0018*/ 	.short	0x0002
        /*001a*/ 	.short	0x0064
        /*001c*/ 	.short	0x0082
	.zero		2


//--------------------- .nv.info                  --------------------------
	.section	.nv.info,"",@"SHT_CUDA_INFO"
	.align	4


	//----- nvinfo : EIATTR_REGCOUNT
	.align		4
        /*0000*/ 	.byte	0x04, 0x2f
        /*0002*/ 	.short	(.L_1 - .L_0)
	.align		4
.L_0:
        /*0004*/ 	.word	index@(_Z16bitwiseAndKernelPKaS0_Pai)
        /*0008*/ 	.word	0x0000000c


	//----- nvinfo : EIATTR_FRAME_SIZE
	.align		4
.L_1:
        /*000c*/ 	.byte	0x04, 0x11
        /*000e*/ 	.short	(.L_3 - .L_2)
	.align		4
.L_2:
        /*0010*/ 	.word	index@(_Z16bitwiseAndKernelPKaS0_Pai)
        /*0014*/ 	.word	0x00000000


	//----- nvinfo : EIATTR_MIN_STACK_SIZE
	.align		4
.L_3:
        /*0018*/ 	.byte	0x04, 0x12
        /*001a*/ 	.short	(.L_5 - .L_4)
	.align		4
.L_4:
        /*001c*/ 	.word	index@(_Z16bitwiseAndKernelPKaS0_Pai)
        /*0020*/ 	.word	0x00000000
.L_5:


//--------------------- .nv.compat                --------------------------
	.section	.nv.compat,"",@"SHT_CUDA_COMPAT_INFO"
	.align	4
        /*0000*/ 	.byte	0x02, 0x09, 0x00, 0x00, 0x02, 0x02, 0x01, 0x00, 0x02, 0x05, 0x05, 0x00, 0x03, 0x07, 0x01, 0x01
        /*0010*/ 	.byte	0x02, 0x03, 0x00, 0x00, 0x02, 0x06, 0x01, 0x00, 0x04, 0x0b, 0x08, 0x00, 0x09, 0x00, 0x00, 0x00
        /*0020*/ 	.byte	0x00, 0x00, 0x00, 0x00


//--------------------- .nv.info._Z16bitwiseAndKernelPKaS0_Pai --------------------------
	.section	.nv.info._Z16bitwiseAndKernelPKaS0_Pai,"",@"SHT_CUDA_INFO"
	.sectionflags	@""
	.align	4


	//----- nvinfo : EIATTR_CUDA_API_VERSION
	.align		4
        /*0000*/ 	.byte	0x04, 0x37
        /*0002*/ 	.short	(.L_7 - .L_6)
.L_6:
        /*0004*/ 	.word	0x00000082


	//----- nvinfo : EIATTR_KPARAM_INFO
	.align		4
.L_7:
        /*0008*/ 	.byte	0x04, 0x17
        /*000a*/ 	.short	(.L_9 - .L_8)
.L_8:
        /*000c*/ 	.word	0x00000000
        /*0010*/ 	.short	0x0003
        /*0012*/ 	.short	0x0018
        /*0014*/ 	.byte	0x00, 0xf0, 0x11, 0x00


	//----- nvinfo : EIATTR_KPARAM_INFO
	.align		4
.L_9:
        /*0018*/ 	.byte	0x04, 0x17
        /*001a*/ 	.short	(.L_11 - .L_10)
.L_10:
        /*001c*/ 	.word	0x00000000
        /*0020*/ 	.short	0x0002
        /*0022*/ 	.short	0x0010
        /*0024*/ 	.byte	0x00, 0xf5, 0x21, 0x00


	//----- nvinfo : EIATTR_KPARAM_INFO
	.align		4
.L_11:
        /*0028*/ 	.byte	0x04, 0x17
        /*002a*/ 	.short	(.L_13 - .L_12)
.L_12:
        /*002c*/ 	.word	0x00000000
        /*0030*/ 	.short	0x0001
        /*0032*/ 	.short	0x0008
        /*0034*/ 	.byte	0x00, 0xf5, 0x21, 0x00


	//----- nvinfo : EIATTR_KPARAM_INFO
	.align		4
.L_13:
        /*0038*/ 	.byte	0x04, 0x17
        /*003a*/ 	.short	(.L_15 - .L_14)
.L_14:
        /*003c*/ 	.word	0x00000000
        /*0040*/ 	.short	0x0000
        /*0042*/ 	.short	0x0000
        /*0044*/ 	.byte	0x00, 0xf5, 0x21, 0x00


	//----- nvinfo : EIATTR_SPARSE_MMA_MASK
	.align		4
.L_15:
        /*0048*/ 	.byte	0x03, 0x50
        /*004a*/ 	.short	0x0000


	//----- nvinfo : EIATTR_MAXREG_COUNT
	.align		4
        /*004c*/ 	.byte	0x03, 0x1b
        /*004e*/ 	.short	0x00ff


	//----- nvinfo : EIATTR_MERCURY_ISA_VERSION
	.align		4
        /*0050*/ 	.byte	0x03, 0x5f
        /*0052*/ 	.short	0x0101


	//----- nvinfo : EIATTR_VRC_CTA_INIT_COUNT
	.align		4
        /*0054*/ 	.byte	0x02, 0x4a
	.zero		1
	.zero		1


	//----- nvinfo : EIATTR_EXIT_INSTR_OFFSETS
	.align		4
        /*0058*/ 	.byte	0x04, 0x1c
        /*005a*/ 	.short	(.L_17 - .L_16)


	//   ....[0]....
.L_16:
        /*005c*/ 	.word	0x00000070


	//   ....[1]....
        /*0060*/ 	.word	0x00000160


	//----- nvinfo : EIATTR_CBANK_PARAM_SIZE
	.align		4
.L_17:
        /*0064*/ 	.byte	0x03, 0x19
        /*0066*/ 	.short	0x001c


	//----- nvinfo : EIATTR_PARAM_CBANK
	.align		4
        /*0068*/ 	.byte	0x04, 0x0a
        /*006a*/ 	.short	(.L_19 - .L_18)
	.align		4
.L_18:
        /*006c*/ 	.word	index@(.nv.constant0._Z16bitwiseAndKernelPKaS0_Pai)
        /*0070*/ 	.short	0x0380
        /*0072*/ 	.short	0x001c


	//----- nvinfo : EIATTR_SW_WAR
	.align		4
.L_19:
        /*0074*/ 	.byte	0x04, 0x36
        /*0076*/ 	.short	(.L_21 - .L_20)
.L_20:
        /*0078*/ 	.word	0x00000008
.L_21:


//--------------------- .nv.callgraph             --------------------------
	.section	.nv.callgraph,"",@"SHT_CUDA_CALLGRAPH"
	.align	4
	.sectionentsize	8
	.align		4
        /*0000*/ 	.word	0x00000000
	.align		4
        /*0004*/ 	.word	0xffffffff
	.align		4
        /*0008*/ 	.word	0x00000000
	.align		4
        /*000c*/ 	.word	0xfffffffe
	.align		4
        /*0010*/ 	.word	0x00000000
	.align		4
        /*0014*/ 	.word	0xfffffffd
	.align		4
        /*0018*/ 	.word	0x00000000
	.align		4
        /*001c*/ 	.word	0xfffffffc


//--------------------- .text._Z16bitwiseAndKernelPKaS0_Pai --------------------------
	.section	.text._Z16bitwiseAndKernelPKaS0_Pai,"ax",@progbits
	.align	128
        .global         _Z16bitwiseAndKernelPKaS0_Pai
        .type           _Z16bitwiseAndKernelPKaS0_Pai,@function
        .size           _Z16bitwiseAndKernelPKaS0_Pai,(.L_x_1 - _Z16bitwiseAndKernelPKaS0_Pai)
        .other          _Z16bitwiseAndKernelPKaS0_Pai,@"STO_CUDA_ENTRY STV_DEFAULT"
_Z16bitwiseAndKernelPKaS0_Pai:
.text._Z16bitwiseAndKernelPKaS0_Pai:
[----:B------:R-:W-:Y:S01]  /*0000*/  LDC R1, c[0x0][0x37c] ;  /* 0x0000df00ff017b82 */ /* 0x000fe20000000800 */
[----:B------:R-:W0:Y:S07]  /*0010*/  S2R R3, SR_TID.X ;  /* 0x0000000000037919 */ /* 0x000e2e0000002100 */
[----:B------:R-:W0:Y:S01]  /*0020*/  S2UR UR4, SR_CTAID.X ;  /* 0x00000000000479c3 */ /* 0x000e220000002500 */
[----:B------:R-:W1:Y:S07]  /*0030*/  LDCU UR5, c[0x0][0x398] ;  /* 0x00007300ff0577ac */ /* 0x000e6e0008000800 */
[----:B------:R-:W0:Y:S02]  /*0040*/  LDC R6, c[0x0][0x360] ;  /* 0x0000d800ff067b82 */ /* 0x000e240000000800 */
[----:B0-----:R-:W-:-:S05]  /*0050*/  IMAD R6, R6, UR4, R3 ;  /* 0x0000000406067c24 */ /* 0x001fca000f8e0203 */
[----:B-1----:R-:W-:-:S13]  /*0060*/  ISETP.GE.AND P0, PT, R6, UR5, PT ;  /* 0x0000000506007c0c */ /* 0x002fda000bf06270 */
[----:B------:R-:W-:Y:S05]  /*0070*/  @P0 EXIT ;  /* 0x000000000000094d */ /* 0x000fea0003800000 */
[----:B------:R-:W0:Y:S01]  /*0080*/  LDCU.128 UR8, c[0x0][0x380] ;  /* 0x00007000ff0877ac */ /* 0x000e220008000c00 */
[----:B------:R-:W-:Y:S01]  /*0090*/  SHF.R.S32.HI R0, RZ, 0x1f, R6 ;  /* 0x0000001fff007819 */ /* 0x000fe20000011406 */
[----:B------:R-:W1:Y:S01]  /*00a0*/  LDCU.64 UR4, c[0x0][0x358] ;  /* 0x00006b00ff0477ac */ /* 0x000e620008000a00 */
[----:B------:R-:W2:Y:S01]  /*00b0*/  LDCU.64 UR6, c[0x0][0x390] ;  /* 0x00007200ff0677ac */ /* 0x000ea20008000a00 */
[C---:B0-----:R-:W-:Y:S02]  /*00c0*/  IADD3 R4, P1, PT, R6.reuse, UR10, RZ ;  /* 0x0000000a06047c10 */ /* 0x041fe4000ff3e0ff */
[----:B------:R-:W-:Y:S02]  /*00d0*/  IADD3 R2, P0, PT, R6, UR8, RZ ;  /* 0x0000000806027c10 */ /* 0x000fe4000ff1e0ff */
[C---:B------:R-:W-:Y:S02]  /*00e0*/  IADD3.X R5, PT, PT, R0.reuse, UR11, RZ, P1, !PT ;  /* 0x0000000b00057c10 */ /* 0x040fe40008ffe4ff */
[----:B------:R-:W-:-:S04]  /*00f0*/  IADD3.X R3, PT, PT, R0, UR9, RZ, P0, !PT ;  /* 0x0000000900037c10 */ /* 0x000fc800087fe4ff */
[----:B-1----:R-:W3:Y:S04]  /*0100*/  LDG.E.U8 R5, desc[UR4][R4.64] ;  /* 0x0000000404057981 */ /* 0x002ee8000c1e1100 */
[----:B------:R-:W3:Y:S01]  /*0110*/  LDG.E.U8 R2, desc[UR4][R2.64] ;  /* 0x0000000402027981 */ /* 0x000ee2000c1e1100 */
[----:B--2---:R-:W-:-:S04]  /*0120*/  IADD3 R6, P0, PT, R6, UR6, RZ ;  /* 0x0000000606067c10 */ /* 0x004fc8000ff1e0ff */
[----:B------:R-:W-:Y:S02]  /*0130*/  IADD3.X R7, PT, PT, R0, UR7, RZ, P0, !PT ;  /* 0x0000000700077c10 */ /* 0x000fe400087fe4ff */
[----:B---3--:R-:W-:-:S05]  /*0140*/  LOP3.LUT R9, R5, R2, RZ, 0xc0, !PT ;  /* 0x0000000205097212 */ /* 0x008fca00078ec0ff */
[----:B------:R-:W-:Y:S01]  /*0150*/  STG.E.U8 desc[UR4][R6.64], R9 ;  /* 0x0000000906007986 */ /* 0x000fe2000c101104 */
[----:B------:R-:W-:Y:S05]  /*0160*/  EXIT ;  /* 0x000000000000794d */ /* 0x000fea0003800000 */
.L_x_0:
[----:B------:R-:W-:-:S00]  /*0170*/  BRA `(.L_x_0) ;  /* 0xfffffffc00fc7947 */ /* 0x000fc0000383ffff */
[----:B------:R-:W-:-:S00]  /*0180*/  NOP ;  /* 0x0000000000007918 */ /* 0x000fc00000000000 */
[----:B------:R-:W-:-:S00]  /*0190*/  NOP ;  /* 0x0000000000007918 */ /* 0x000fc00000000000 */
[----:B------:R-:W-:-:S00]  /*01a0*/  NOP ;  /* 0x0000000000007918 */ /* 0x000fc00000000000 */
[----:B------:R-:W-:-:S00]  /*01b0*/  NOP ;  /* 0x0000000000007918 */ /* 0x000fc00000000000 */
[----:B------:R-:W-:-:S00]  /*01c0*/  NOP ;  /* 0x0000000000007918 */ /* 0x000fc00000000000 */
[----:B------:R-:W-:-:S00]  /*01d0*/  NOP ;  /* 0x0000000000007918 */ /* 0x000fc00000000000 */
[----:B------:R-:W-:-:S00]  /*01e0*/  NOP ;  /* 0x0000000000007918 */ /* 0x000fc00000000000 */
[----:B------:R-:W-:-:S00]  /*01f0*/  NOP ;  /* 0x0000000000007918 */ /* 0x000fc00000000000 */
.L_x_1:


//--------------------- .nv.shared.reserved.0     --------------------------
	.section	.nv.shared.reserved.0,"aw",@nobits
	.weak		__nv_reservedSMEM_offset_0_alias
	.size		__nv_reservedSMEM_offset_0_alias, 0, 64
	.other		__nv_reservedSMEM_offset_0_alias,@"STO_CUDA_RESERVED_SHARED STV_DEFAULT"
__nv_reservedSMEM_offset_0_alias:
	.zero		0
	.zero		64


//--------------------- .nv.constant0._Z16bitwiseAndKernelPKaS0_Pai --------------------------
	.section	.nv.constant0._Z16bitwiseAndKernelPKaS0_Pai,"a",@progbits
	.sectionflags	@""
	.align	4
.nv.constant0._Z16bitwiseAndKernelPKaS0_Pai:
	.zero		924


//--------------------- SYMBOLS --------------------------

	.type		.nv.reservedSmem.offset0,@object
	.size		.nv.reservedSmem.offset0,0x4
